//
// Generated by NVIDIA NVVM Compiler
//
// Compiler Build ID: CL-36424714
// Cuda compilation tools, release 13.0, V13.0.88
// Based on NVVM 20.0.0
//

.version 9.0
.target sm_100
.address_size 64

	// .globl	_Z21convolution_1d_kernelPKfPfii
.const .align 4 .b8 d_mask[64];
// _ZZ21convolution_1d_kernelPKfPfiiE12shared_array has been demoted

.visible .entry _Z21convolution_1d_kernelPKfPfii(
	.param .u64 .ptr .align 1 _Z21convolution_1d_kernelPKfPfii_param_0,
	.param .u64 .ptr .align 1 _Z21convolution_1d_kernelPKfPfii_param_1,
	.param .u32 _Z21convolution_1d_kernelPKfPfii_param_2,
	.param .u32 _Z21convolution_1d_kernelPKfPfii_param_3
)
{
	.reg .pred 	%p<15>;
	.reg .b32 	%r<63>;
	.reg .b32 	%f<77>;
	.reg .b64 	%rd<27>;
	// demoted variable
	.shared .align 4 .b8 _ZZ21convolution_1d_kernelPKfPfiiE12shared_array[1088];
	ld.param.u64 	%rd5, [_Z21convolution_1d_kernelPKfPfii_param_0];
	ld.param.u64 	%rd4, [_Z21convolution_1d_kernelPKfPfii_param_1];
	ld.param.u32 	%r21, [_Z21convolution_1d_kernelPKfPfii_param_2];
	ld.param.u32 	%r22, [_Z21convolution_1d_kernelPKfPfii_param_3];
	cvta.to.global.u64 	%rd1, %rd5;
	mov.u32 	%r1, %tid.x;
	mov.u32 	%r23, %ctaid.x;
	mov.u32 	%r2, %ntid.x;
	mad.lo.s32 	%r3, %r23, %r2, %r1;
	shr.u32 	%r24, %r22, 31;
	add.s32 	%r25, %r22, %r24;
	shr.s32 	%r4, %r25, 1;
	add.s32 	%r5, %r4, %r1;
	setp.ge.s32 	%p1, %r3, %r21;
	@%p1 bra 	$L__BB0_2;
	mul.wide.s32 	%rd6, %r3, 4;
	add.s64 	%rd7, %rd1, %rd6;
	ld.global.nc.f32 	%f17, [%rd7];
	shl.b32 	%r30, %r5, 2;
	mov.u32 	%r31, _ZZ21convolution_1d_kernelPKfPfiiE12shared_array;
	add.s32 	%r32, %r31, %r30;
	st.shared.f32 	[%r32], %f17;
	bra.uni 	$L__BB0_3;
$L__BB0_2:
	shl.b32 	%r26, %r5, 2;
	mov.u32 	%r27, _ZZ21convolution_1d_kernelPKfPfiiE12shared_array;
	add.s32 	%r28, %r27, %r26;
	mov.b32 	%r29, 0;
	st.shared.u32 	[%r28], %r29;
$L__BB0_3:
	setp.ge.s32 	%p2, %r1, %r4;
	@%p2 bra 	$L__BB0_9;
	setp.lt.s32 	%p3, %r3, %r4;
	mov.f32 	%f67, 0f00000000;
	@%p3 bra 	$L__BB0_6;
	sub.s32 	%r33, %r3, %r4;
	mul.wide.s32 	%rd8, %r33, 4;
	add.s64 	%rd9, %rd1, %rd8;
	ld.global.nc.f32 	%f67, [%rd9];
$L__BB0_6:
	shl.b32 	%r34, %r1, 2;
	mov.u32 	%r35, _ZZ21convolution_1d_kernelPKfPfiiE12shared_array;
	add.s32 	%r36, %r35, %r34;
	st.shared.f32 	[%r36], %f67;
	add.s32 	%r6, %r3, %r2;
	setp.ge.u32 	%p4, %r6, %r21;
	mov.f32 	%f68, 0f00000000;
	@%p4 bra 	$L__BB0_8;
	mul.wide.u32 	%rd10, %r6, 4;
	add.s64 	%rd11, %rd1, %rd10;
	ld.global.nc.f32 	%f68, [%rd11];
$L__BB0_8:
	add.s32 	%r37, %r5, %r2;
	shl.b32 	%r38, %r37, 2;
	add.s32 	%r40, %r35, %r38;
	st.shared.f32 	[%r40], %f68;
$L__BB0_9:
	bar.sync 	0;
	setp.lt.s32 	%p5, %r22, 1;
	mov.f32 	%f76, 0f00000000;
	@%p5 bra 	$L__BB0_21;
	and.b32  	%r7, %r22, 7;
	setp.lt.u32 	%p6, %r22, 8;
	mov.f32 	%f76, 0f00000000;
	mov.b32 	%r61, 0;
	@%p6 bra 	$L__BB0_13;
	and.b32  	%r61, %r22, 2147483640;
	neg.s32 	%r59, %r61;
	shl.b32 	%r42, %r1, 2;
	mov.u32 	%r43, _ZZ21convolution_1d_kernelPKfPfiiE12shared_array;
	add.s32 	%r44, %r42, %r43;
	add.s32 	%r58, %r44, 16;
	mov.u64 	%rd13, d_mask;
	add.s64 	%rd26, %rd13, 16;
	mov.f32 	%f76, 0f00000000;
$L__BB0_12:
	.pragma "nounroll";
	ld.shared.f32 	%f24, [%r58+-16];
	ld.const.f32 	%f25, [%rd26+-16];
	fma.rn.f32 	%f26, %f24, %f25, %f76;
	ld.shared.f32 	%f27, [%r58+-12];
	ld.const.f32 	%f28, [%rd26+-12];
	fma.rn.f32 	%f29, %f27, %f28, %f26;
	ld.shared.f32 	%f30, [%r58+-8];
	ld.const.f32 	%f31, [%rd26+-8];
	fma.rn.f32 	%f32, %f30, %f31, %f29;
	ld.shared.f32 	%f33, [%r58+-4];
	ld.const.f32 	%f34, [%rd26+-4];
	fma.rn.f32 	%f35, %f33, %f34, %f32;
	ld.shared.f32 	%f36, [%r58];
	ld.const.f32 	%f37, [%rd26];
	fma.rn.f32 	%f38, %f36, %f37, %f35;
	ld.shared.f32 	%f39, [%r58+4];
	ld.const.f32 	%f40, [%rd26+4];
	fma.rn.f32 	%f41, %f39, %f40, %f38;
	ld.shared.f32 	%f42, [%r58+8];
	ld.const.f32 	%f43, [%rd26+8];
	fma.rn.f32 	%f44, %f42, %f43, %f41;
	ld.shared.f32 	%f45, [%r58+12];
	ld.const.f32 	%f46, [%rd26+12];
	fma.rn.f32 	%f76, %f45, %f46, %f44;
	add.s32 	%r59, %r59, 8;
	add.s32 	%r58, %r58, 32;
	add.s64 	%rd26, %rd26, 32;
	setp.ne.s32 	%p7, %r59, 0;
	@%p7 bra 	$L__BB0_12;
$L__BB0_13:
	setp.eq.s32 	%p8, %r7, 0;
	@%p8 bra 	$L__BB0_21;
	and.b32  	%r16, %r22, 3;
	setp.lt.u32 	%p9, %r7, 4;
	@%p9 bra 	$L__BB0_16;
	add.s32 	%r45, %r61, %r1;
	shl.b32 	%r46, %r45, 2;
	mov.u32 	%r47, _ZZ21convolution_1d_kernelPKfPfiiE12shared_array;
	add.s32 	%r48, %r47, %r46;
	ld.shared.f32 	%f48, [%r48];
	mul.wide.u32 	%rd14, %r61, 4;
	mov.u64 	%rd15, d_mask;
	add.s64 	%rd16, %rd15, %rd14;
	ld.const.f32 	%f49, [%rd16];
	fma.rn.f32 	%f50, %f48, %f49, %f76;
	ld.shared.f32 	%f51, [%r48+4];
	ld.const.f32 	%f52, [%rd16+4];
	fma.rn.f32 	%f53, %f51, %f52, %f50;
	ld.shared.f32 	%f54, [%r48+8];
	ld.const.f32 	%f55, [%rd16+8];
	fma.rn.f32 	%f56, %f54, %f55, %f53;
	ld.shared.f32 	%f57, [%r48+12];
	ld.const.f32 	%f58, [%rd16+12];
	fma.rn.f32 	%f76, %f57, %f58, %f56;
	add.s32 	%r61, %r61, 4;
$L__BB0_16:
	setp.eq.s32 	%p10, %r16, 0;
	@%p10 bra 	$L__BB0_21;
	setp.eq.s32 	%p11, %r16, 1;
	@%p11 bra 	$L__BB0_19;
	add.s32 	%r49, %r61, %r1;
	shl.b32 	%r50, %r49, 2;
	mov.u32 	%r51, _ZZ21convolution_1d_kernelPKfPfiiE12shared_array;
	add.s32 	%r52, %r51, %r50;
	ld.shared.f32 	%f60, [%r52];
	mul.wide.u32 	%rd17, %r61, 4;
	mov.u64 	%rd18, d_mask;
	add.s64 	%rd19, %rd18, %rd17;
	ld.const.f32 	%f61, [%rd19];
	fma.rn.f32 	%f62, %f60, %f61, %f76;
	ld.shared.f32 	%f63, [%r52+4];
	ld.const.f32 	%f64, [%rd19+4];
	fma.rn.f32 	%f76, %f63, %f64, %f62;
	add.s32 	%r61, %r61, 2;
$L__BB0_19:
	and.b32  	%r53, %r22, 1;
	setp.eq.b32 	%p12, %r53, 1;
	not.pred 	%p13, %p12;
	@%p13 bra 	$L__BB0_21;
	add.s32 	%r54, %r61, %r1;
	shl.b32 	%r55, %r54, 2;
	mov.u32 	%r56, _ZZ21convolution_1d_kernelPKfPfiiE12shared_array;
	add.s32 	%r57, %r56, %r55;
	ld.shared.f32 	%f65, [%r57];
	mul.wide.u32 	%rd20, %r61, 4;
	mov.u64 	%rd21, d_mask;
	add.s64 	%rd22, %rd21, %rd20;
	ld.const.f32 	%f66, [%rd22];
	fma.rn.f32 	%f76, %f65, %f66, %f76;
$L__BB0_21:
	setp.ge.s32 	%p14, %r3, %r21;
	@%p14 bra 	$L__BB0_23;
	cvta.to.global.u64 	%rd23, %rd4;
	mul.wide.s32 	%rd24, %r3, 4;
	add.s64 	%rd25, %rd23, %rd24;
	st.global.f32 	[%rd25], %f76;
$L__BB0_23:
	ret;

}


// ===== COMPILED SASS (sm_100) =====

	.target	sm_100

	.elftype	@"ET_EXEC"


//--------------------- .note.nv.tkinfo           --------------------------
	.section	.note.nv.tkinfo,"",@"SHT_NOTE"
	.sectionflags	@"SHF_NOTE_NV_TKINFO"
	.tkinfo
        /*0018*/ 	.word	0x00000002
        /*0030*/ 	.string	""
        /*0030*/ 	.string	"ptxas"
        /*0030*/ 	.string	"Cuda compilation tools, release 13.0, V13.0.88"
        /*0030*/ 	.string	"Build cuda_13.0.r13.0/compiler.36424714_0"
        /*0030*/ 	.string	"-arch sm_100 -m 64 "



//--------------------- .note.nv.cuinfo           --------------------------
	.section	.note.nv.cuinfo,"",@"SHT_NOTE"
	.sectionflags	@"SHF_NOTE_NV_CUINFO"
        /*0018*/ 	.short	0x0002
        /*001a*/ 	.short	0x0064
        /*001c*/ 	.short	0x0082
	.zero		2


//--------------------- .nv.info                  --------------------------
	.section	.nv.info,"",@"SHT_CUDA_INFO"
	.align	4


	//----- nvinfo : EIATTR_REGCOUNT
	.align		4
        /*0000*/ 	.byte	0x04, 0x2f
        /*0002*/ 	.short	(.L_2 - .L_1)
	.align		4
.L_1:
        /*0004*/ 	.word	index@(_Z21convolution_1d_kernelPKfPfii)
        /*0008*/ 	.word	0x0000001c


	//----- nvinfo : EIATTR_FRAME_SIZE
	.align		4
.L_2:
        /*000c*/ 	.byte	0x04, 0x11
        /*000e*/ 	.short	(.L_4 - .L_3)
	.align		4
.L_3:
        /*0010*/ 	.word	index@(_Z21convolution_1d_kernelPKfPfii)
        /*0014*/ 	.word	0x00000000


	//----- nvinfo : EIATTR_MIN_STACK_SIZE
	.align		4
.L_4:
        /*0018*/ 	.byte	0x04, 0x12
        /*001a*/ 	.short	(.L_6 - .L_5)
	.align		4
.L_5:
        /*001c*/ 	.word	index@(_Z21convolution_1d_kernelPKfPfii)
        /*0020*/ 	.word	0x00000000
.L_6:


//--------------------- .nv.compat                --------------------------
	.section	.nv.compat,"",@"SHT_CUDA_COMPAT_INFO"
	.align	4
        /*0000*/ 	.byte	0x02, 0x09, 0x00, 0x00, 0x02, 0x02, 0x01, 0x00, 0x02, 0x05, 0x05, 0x00, 0x03, 0x07, 0x01, 0x01
        /*0010*/ 	.byte	0x02, 0x03, 0x00, 0x00, 0x02, 0x06, 0x01, 0x00, 0x04, 0x0b, 0x08, 0x00, 0x09, 0x00, 0x00, 0x00
        /*0020*/ 	.byte	0x00, 0x00, 0x00, 0x00


//--------------------- .nv.info._Z21convolution_1d_kernelPKfPfii --------------------------
	.section	.nv.info._Z21convolution_1d_kernelPKfPfii,"",@"SHT_CUDA_INFO"
	.sectionflags	@""
	.align	4


	//----- nvinfo : EIATTR_CUDA_API_VERSION
	.align		4
        /*0000*/ 	.byte	0x04, 0x37
        /*0002*/ 	.short	(.L_8 - .L_7)
.L_7:
        /*0004*/ 	.word	0x00000082


	//----- nvinfo : EIATTR_KPARAM_INFO
	.align		4
.L_8:
        /*0008*/ 	.byte	0x04, 0x17
        /*000a*/ 	.short	(.L_10 - .L_9)
.L_9:
        /*000c*/ 	.word	0x00000000
        /*0010*/ 	.short	0x0003
        /*0012*/ 	.short	0x0014
        /*0014*/ 	.byte	0x00, 0xf0, 0x11, 0x00


	//----- nvinfo : EIATTR_KPARAM_INFO
	.align		4
.L_10:
        /*0018*/ 	.byte	0x04, 0x17
        /*001a*/ 	.short	(.L_12 - .L_11)
.L_11:
        /*001c*/ 	.word	0x00000000
        /*0020*/ 	.short	0x0002
        /*0022*/ 	.short	0x0010
        /*0024*/ 	.byte	0x00, 0xf0, 0x11, 0x00


	//----- nvinfo : EIATTR_KPARAM_INFO
	.align		4
.L_12:
        /*0028*/ 	.byte	0x04, 0x17
        /*002a*/ 	.short	(.L_14 - .L_13)
.L_13:
        /*002c*/ 	.word	0x00000000
        /*0030*/ 	.short	0x0001
        /*0032*/ 	.short	0x0008
        /*0034*/ 	.byte	0x00, 0xf5, 0x21, 0x00


	//----- nvinfo : EIATTR_KPARAM_INFO
	.align		4
.L_14:
        /*0038*/ 	.byte	0x04, 0x17
        /*003a*/ 	.short	(.L_16 - .L_15)
.L_15:
        /*003c*/ 	.word	0x00000000
        /*0040*/ 	.short	0x0000
        /*0042*/ 	.short	0x0000
        /*0044*/ 	.byte	0x00, 0xf5, 0x21, 0x00


	//----- nvinfo : EIATTR_SPARSE_MMA_MASK
	.align		4
.L_16:
        /*0048*/ 	.byte	0x03, 0x50
        /*004a*/ 	.short	0x0000


	//----- nvinfo : EIATTR_MAXREG_COUNT
	.align		4
        /*004c*/ 	.byte	0x03, 0x1b
        /*004e*/ 	.short	0x00ff


	//----- nvinfo : EIATTR_NUM_BARRIERS
	.align		4
        /*0050*/ 	.byte	0x02, 0x4c
        /*0052*/ 	.byte	0x01
	.zero		1


	//----- nvinfo : EIATTR_MERCURY_ISA_VERSION
	.align		4
        /*0054*/ 	.byte	0x03, 0x5f
        /*0056*/ 	.short	0x0101


	//----- nvinfo : EIATTR_VRC_CTA_INIT_COUNT
	.align		4
        /*0058*/ 	.byte	0x02, 0x4a
	.zero		1
	.zero		1


	//----- nvinfo : EIATTR_EXIT_INSTR_OFFSETS
	.align		4
        /*005c*/ 	.byte	0x04, 0x1c
        /*005e*/ 	.short	(.L_18 - .L_17)


	//   ....[0]....
.L_17:
        /*0060*/ 	.word	0x000007c0


	//   ....[1]....
        /*0064*/ 	.word	0x00000800


	//----- nvinfo : EIATTR_CRS_STACK_SIZE
	.align		4
.L_18:
        /*0068*/ 	.byte	0x04, 0x1e
        /*006a*/ 	.short	(.L_20 - .L_19)
.L_19:
        /*006c*/ 	.word	0x00000000


	//----- nvinfo : EIATTR_CBANK_PARAM_SIZE
	.align		4
.L_20:
        /*0070*/ 	.byte	0x03, 0x19
        /*0072*/ 	.short	0x0018


	//----- nvinfo : EIATTR_PARAM_CBANK
	.align		4
        /*0074*/ 	.byte	0x04, 0x0a
        /*0076*/ 	.short	(.L_22 - .L_21)
	.align		4
.L_21:
        /*0078*/ 	.word	index@(.nv.constant0._Z21convolution_1d_kernelPKfPfii)
        /*007c*/ 	.short	0x0380
        /*007e*/ 	.short	0x0018


	//----- nvinfo : EIATTR_SW_WAR
	.align		4
.L_22:
        /*0080*/ 	.byte	0x04, 0x36
        /*0082*/ 	.short	(.L_24 - .L_23)
.L_23:
        /*0084*/ 	.word	0x00000008
.L_24:


//--------------------- .nv.callgraph             --------------------------
	.section	.nv.callgraph,"",@"SHT_CUDA_CALLGRAPH"
	.align	4
	.sectionentsize	8
	.align		4
        /*0000*/ 	.word	0x00000000
	.align		4
        /*0004*/ 	.word	0xffffffff
	.align		4
        /*0008*/ 	.word	0x00000000
	.align		4
        /*000c*/ 	.word	0xfffffffe
	.align		4
        /*0010*/ 	.word	0x00000000
	.align		4
        /*0014*/ 	.word	0xfffffffd
	.align		4
        /*0018*/ 	.word	0x00000000
	.align		4
        /*001c*/ 	.word	0xfffffffc


//--------------------- .nv.constant3             --------------------------
	.section	.nv.constant3,"a",@progbits
	.align	4
.nv.constant3:
	.type		d_mask,@object
	.size		d_mask,(.L_0 - d_mask)
d_mask:
	.zero		64
.L_0:


//--------------------- .text._Z21convolution_1d_kernelPKfPfii --------------------------
	.section	.text._Z21convolution_1d_kernelPKfPfii,"ax",@progbits
	.align	128
        .global         _Z21convolution_1d_kernelPKfPfii
        .type           _Z21convolution_1d_kernelPKfPfii,@function
        .size           _Z21convolution_1d_kernelPKfPfii,(.L_x_8 - _Z21convolution_1d_kernelPKfPfii)
        .other          _Z21convolution_1d_kernelPKfPfii,@"STO_CUDA_ENTRY STV_DEFAULT"
_Z21convolution_1d_kernelPKfPfii:
.text._Z21convolution_1d_kernelPKfPfii:
[----:B------:R-:W-:Y:S01]  /*0000*/  LDC R1, c[0x0][0x37c] ;  /* 0x0000df00ff017b82 */ /* 0x000fe20000000800 */
[----:B------:R-:W0:Y:S07]  /*0010*/  S2R R0, SR_TID.X ;  /* 0x0000000000007919 */ /* 0x000e2e0000002100 */
[----:B------:R-:W0:Y:S01]  /*0020*/  S2UR UR4, SR_CTAID.X ;  /* 0x00000000000479c3 */ /* 0x000e220000002500 */
[----:B------:R-:W1:Y:S07]  /*0030*/  LDCU.64 UR10, c[0x0][0x358] ;  /* 0x00006b00ff0a77ac */ /* 0x000e6e0008000a00 */
[----:B------:R-:W0:Y:S08]  /*0040*/  LDC R17, c[0x0][0x360] ;  /* 0x0000d800ff117b82 */ /* 0x000e300000000800 */
[----:B------:R-:W2:Y:S01]  /*0050*/  LDC.64 R2, c[0x0][0x390] ;  /* 0x0000e400ff027b82 */ /* 0x000ea20000000a00 */
[----:B0-----:R-:W-:-:S05]  /*0060*/  IMAD R5, R17, UR4, R0 ;  /* 0x0000000411057c24 */ /* 0x001fca000f8e0200 */
[----:B--2---:R-:W-:-:S13]  /*0070*/  ISETP.GE.AND P0, PT, R5, R2, PT ;  /* 0x000000020500720c */ /* 0x004fda0003f06270 */
[----:B------:R-:W0:Y:S02]  /*0080*/  @!P0 LDC.64 R8, c[0x0][0x380] ;  /* 0x0000e000ff088b82 */ /* 0x000e240000000a00 */
[----:B0-----:R-:W-:-:S06]  /*0090*/  @!P0 IMAD.WIDE R8, R5, 0x4, R8 ;  /* 0x0000000405088825 */ /* 0x001fcc00078e0208 */
[----:B-1----:R-:W2:Y:S01]  /*00a0*/  @!P0 LDG.E.CONSTANT R8, desc[UR10][R8.64] ;  /* 0x0000000a08088981 */ /* 0x002ea2000c1e9900 */
[----:B------:R-:W0:Y:S01]  /*00b0*/  S2UR UR5, SR_CgaCtaId ;  /* 0x00000000000579c3 */ /* 0x000e220000008800 */
[----:B------:R-:W-:Y:S01]  /*00c0*/  UMOV UR4, 0x400 ;  /* 0x0000040000047882 */ /* 0x000fe20000000000 */
[----:B------:R-:W-:Y:S01]  /*00d0*/  LEA.HI R4, R3, R3, RZ, 0x1 ;  /* 0x0000000303047211 */ /* 0x000fe200078f08ff */
[----:B------:R-:W-:Y:S03]  /*00e0*/  BSSY.RECONVERGENT B0, `(.L_x_0) ;  /* 0x000001d000007945 */ /* 0x000fe60003800200 */
[----:B------:R-:W-:-:S04]  /*00f0*/  SHF.R.S32.HI R4, RZ, 0x1, R4 ;  /* 0x00000001ff047819 */ /* 0x000fc80000011404 */
[----:B------:R-:W-:Y:S02]  /*0100*/  IADD3 R6, PT, PT, R4, R0, RZ ;  /* 0x0000000004067210 */ /* 0x000fe40007ffe0ff */
[----:B------:R-:W-:Y:S01]  /*0110*/  ISETP.GE.AND P1, PT, R0, R4, PT ;  /* 0x000000040000720c */ /* 0x000fe20003f26270 */
[----:B0-----:R-:W-:-:S06]  /*0120*/  ULEA UR4, UR5, UR4, 0x18 ;  /* 0x0000000405047291 */ /* 0x001fcc000f8ec0ff */
[----:B------:R-:W-:-:S05]  /*0130*/  @!P0 IMAD.U32 R7, RZ, RZ, UR4 ;  /* 0x00000004ff078e24 */ /* 0x000fca000f8e00ff */
[----:B------:R-:W-:Y:S01]  /*0140*/  @!P0 LEA R11, R6, R7, 0x2 ;  /* 0x00000007060b8211 */ /* 0x000fe200078e10ff */
[----:B------:R-:W-:-:S05]  /*0150*/  @P0 IMAD.U32 R7, RZ, RZ, UR4 ;  /* 0x00000004ff070e24 */ /* 0x000fca000f8e00ff */
[----:B------:R-:W-:Y:S01]  /*0160*/  @P0 LEA R9, R6, R7, 0x2 ;  /* 0x0000000706090211 */ /* 0x000fe200078e10ff */
[----:B--2---:R0:W-:Y:S04]  /*0170*/  @!P0 STS [R11], R8 ;  /* 0x000000080b008388 */ /* 0x0041e80000000800 */
[----:B------:R0:W-:Y:S01]  /*0180*/  @P0 STS [R9], RZ ;  /* 0x000000ff09000388 */ /* 0x0001e20000000800 */
[----:B------:R-:W-:Y:S05]  /*0190*/  @P1 BRA `(.L_x_1) ;  /* 0x0000000000441947 */ /* 0x000fea0003800000 */
[C---:B------:R-:W-:Y:S01]  /*01a0*/  IMAD.IADD R15, R5.reuse, 0x1, R17 ;  /* 0x00000001050f7824 */ /* 0x040fe200078e0211 */
[----:B------:R-:W-:-:S04]  /*01b0*/  ISETP.GE.AND P1, PT, R5, R4, PT ;  /* 0x000000040500720c */ /* 0x000fc80003f26270 */
[----:B------:R-:W-:Y:S01]  /*01c0*/  ISETP.GE.U32.AND P2, PT, R15, R2, PT ;  /* 0x000000020f00720c */ /* 0x000fe20003f46070 */
[----:B------:R-:W-:-:S08]  /*01d0*/  IMAD.MOV.U32 R2, RZ, RZ, RZ ;  /* 0x000000ffff027224 */ /* 0x000fd000078e00ff */
[----:B0-----:R-:W0:Y:S01]  /*01e0*/  @P1 LDC.64 R8, c[0x0][0x380] ;  /* 0x0000e000ff081b82 */ /* 0x001e220000000a00 */
[----:B------:R-:W-:Y:S01]  /*01f0*/  @P1 IADD3 R13, PT, PT, R5, -R4, RZ ;  /* 0x80000004050d1210 */ /* 0x000fe20007ffe0ff */
[----:B------:R-:W-:-:S06]  /*0200*/  HFMA2 R4, -RZ, RZ, 0, 0 ;  /* 0x00000000ff047431 */ /* 0x000fcc00000001ff */
[----:B------:R-:W1:Y:S01]  /*0210*/  @!P2 LDC.64 R10, c[0x0][0x380] ;  /* 0x0000e000ff0aab82 */ /* 0x000e620000000a00 */
[----:B0-----:R-:W-:-:S05]  /*0220*/  @P1 IMAD.WIDE R8, R13, 0x4, R8 ;  /* 0x000000040d081825 */ /* 0x001fca00078e0208 */
[----:B------:R-:W2:Y:S01]  /*0230*/  @P1 LDG.E.CONSTANT R2, desc[UR10][R8.64] ;  /* 0x0000000a08021981 */ /* 0x000ea2000c1e9900 */
[----:B-1----:R-:W-:-:S05]  /*0240*/  @!P2 IMAD.WIDE.U32 R10, R15, 0x4, R10 ;  /* 0x000000040f0aa825 */ /* 0x002fca00078e000a */
[----:B------:R-:W3:Y:S01]  /*0250*/  @!P2 LDG.E.CONSTANT R4, desc[UR10][R10.64] ;  /* 0x0000000a0a04a981 */ /* 0x000ee2000c1e9900 */
[----:B------:R-:W-:Y:S01]  /*0260*/  IMAD.IADD R6, R6, 0x1, R17 ;  /* 0x0000000106067824 */ /* 0x000fe200078e0211 */
[----:B------:R-:W-:-:S03]  /*0270*/  LEA R13, R0, R7, 0x2 ;  /* 0x00000007000d7211 */ /* 0x000fc600078e10ff */
[----:B------:R-:W-:Y:S02]  /*0280*/  IMAD R15, R6, 0x4, R7 ;  /* 0x00000004060f7824 */ /* 0x000fe400078e0207 */
[----:B--2---:R1:W-:Y:S04]  /*0290*/  STS [R13], R2 ;  /* 0x000000020d007388 */ /* 0x0043e80000000800 */
[----:B---3--:R1:W-:Y:S02]  /*02a0*/  STS [R15], R4 ;  /* 0x000000040f007388 */ /* 0x0083e40000000800 */
.L_x_1:
[----:B------:R-:W-:Y:S05]  /*02b0*/  BSYNC.RECONVERGENT B0 ;  /* 0x0000000000007941 */ /* 0x000fea0003800200 */
.L_x_0:
[----:B------:R-:W-:Y:S01]  /*02c0*/  BAR.SYNC.DEFER_BLOCKING 0x0 ;  /* 0x0000000000007b1d */ /* 0x000fe20000010000 */
[----:B------:R-:W-:Y:S02]  /*02d0*/  ISETP.GE.AND P1, PT, R3, 0x1, PT ;  /* 0x000000010300780c */ /* 0x000fe40003f26270 */
[----:B0-----:R-:W-:-:S11]  /*02e0*/  MOV R11, RZ ;  /* 0x000000ff000b7202 */ /* 0x001fd60000000f00 */
[----:B------:R-:W-:Y:S05]  /*02f0*/  @!P1 BRA `(.L_x_2) ;  /* 0x0000000400309947 */ /* 0x000fea0003800000 */
[C---:B------:R-:W-:Y:S01]  /*0300*/  ISETP.GE.U32.AND P2, PT, R3.reuse, 0x8, PT ;  /* 0x000000080300780c */ /* 0x040fe20003f46070 */
[----:B------:R-:W-:Y:S01]  /*0310*/  HFMA2 R9, -RZ, RZ, 0, 0 ;  /* 0x00000000ff097431 */ /* 0x000fe200000001ff */
[----:B------:R-:W-:Y:S01]  /*0320*/  LOP3.LUT R8, R3, 0x7, RZ, 0xc0, !PT ;  /* 0x0000000703087812 */ /* 0x000fe200078ec0ff */
[----:B------:R-:W-:-:S03]  /*0330*/  IMAD.MOV.U32 R11, RZ, RZ, RZ ;  /* 0x000000ffff0b7224 */ /* 0x000fc600078e00ff */
[----:B------:R-:W-:-:S07]  /*0340*/  ISETP.NE.AND P1, PT, R8, RZ, PT ;  /* 0x000000ff0800720c */ /* 0x000fce0003f25270 */
[----:B------:R-:W-:Y:S06]  /*0350*/  @!P2 BRA `(.L_x_3) ;  /* 0x00000000007ca947 */ /* 0x000fec0003800000 */
[----:B-1----:R-:W-:Y:S01]  /*0360*/  IMAD R4, R0, 0x4, R7 ;  /* 0x0000000400047824 */ /* 0x002fe200078e0207 */
[----:B------:R-:W-:Y:S01]  /*0370*/  LOP3.LUT R9, R3, 0x7ffffff8, RZ, 0xc0, !PT ;  /* 0x7ffffff803097812 */ /* 0x000fe200078ec0ff */
[----:B------:R-:W-:Y:S01]  /*0380*/  UMOV UR12, 0x10 ;  /* 0x00000010000c7882 */ /* 0x000fe20000000000 */
[----:B------:R-:W-:Y:S01]  /*0390*/  MOV R11, RZ ;  /* 0x000000ff000b7202 */ /* 0x000fe20000000f00 */
[----:B------:R-:W-:Y:S01]  /*03a0*/  VIADD R4, R4, 0x10 ;  /* 0x0000001004047836 */ /* 0x000fe20000000000 */
[----:B------:R-:W-:-:S07]  /*03b0*/  IADD3 R2, PT, PT, -R9, RZ, RZ ;  /* 0x000000ff09027210 */ /* 0x000fce0007ffe1ff */
.L_x_4:
[----:B------:R-:W0:Y:S01]  /*03c0*/  LDS R6, [R4+-0x10] ;  /* 0xfffff00004067984 */ /* 0x000e220000000800 */
[----:B------:R-:W0:Y:S01]  /*03d0*/  LDCU.64 UR4, c[0x3][UR12+-0x10] ;  /* 0x00fffe000c0477ac */ /* 0x000e220008000a00 */
[----:B------:R-:W-:Y:S02]  /*03e0*/  VIADD R2, R2, 0x8 ;  /* 0x0000000802027836 */ /* 0x000fe40000000000 */
[----:B------:R-:W1:Y:S01]  /*03f0*/  LDS R13, [R4+-0xc] ;  /* 0xfffff400040d7984 */ /* 0x000e620000000800 */
[----:B------:R-:W2:Y:S02]  /*0400*/  LDCU.64 UR6, c[0x3][UR12+-0x8] ;  /* 0x00ffff000c0677ac */ /* 0x000ea40008000a00 */
[----:B------:R-:W-:Y:S01]  /*0410*/  ISETP.NE.AND P2, PT, R2, RZ, PT ;  /* 0x000000ff0200720c */ /* 0x000fe20003f45270 */
[----:B------:R-:W2:Y:S01]  /*0420*/  LDS R15, [R4+-0x8] ;  /* 0xfffff800040f7984 */ /* 0x000ea20000000800 */
[----:B------:R-:W3:Y:S03]  /*0430*/  LDCU.64 UR8, c[0x3][UR12] ;  /* 0x00c000000c0877ac */ /* 0x000ee60008000a00 */
[----:B------:R-:W4:Y:S04]  /*0440*/  LDS R17, [R4+-0x4] ;  /* 0xfffffc0004117984 */ /* 0x000f280000000800 */
[----:B------:R-:W3:Y:S04]  /*0450*/  LDS R19, [R4] ;  /* 0x0000000004137984 */ /* 0x000ee80000000800 */
[----:B------:R-:W5:Y:S04]  /*0460*/  LDS R21, [R4+0x4] ;  /* 0x0000040004157984 */ /* 0x000f680000000800 */
[----:B------:R-:W5:Y:S04]  /*0470*/  LDS R23, [R4+0x8] ;  /* 0x0000080004177984 */ /* 0x000f680000000800 */
[----:B------:R0:W5:Y:S02]  /*0480*/  LDS R25, [R4+0xc] ;  /* 0x00000c0004197984 */ /* 0x0001640000000800 */
[----:B0-----:R-:W-:Y:S01]  /*0490*/  IADD3 R4, PT, PT, R4, 0x20, RZ ;  /* 0x0000002004047810 */ /* 0x001fe20007ffe0ff */
[----:B------:R-:W-:-:S04]  /*04a0*/  FFMA R6, R6, UR4, R11 ;  /* 0x0000000406067c23 */ /* 0x000fc8000800000b */
[----:B-1----:R-:W-:Y:S01]  /*04b0*/  FFMA R6, R13, UR5, R6 ;  /* 0x000000050d067c23 */ /* 0x002fe20008000006 */
[----:B------:R-:W0:Y:S03]  /*04c0*/  LDCU.64 UR4, c[0x3][UR12+0x8] ;  /* 0x00c001000c0477ac */ /* 0x000e260008000a00 */
[----:B--2---:R-:W-:Y:S01]  /*04d0*/  FFMA R6, R15, UR6, R6 ;  /* 0x000000060f067c23 */ /* 0x004fe20008000006 */
[----:B------:R-:W-:-:S03]  /*04e0*/  UIADD3 UR12, UPT, UPT, UR12, 0x20, URZ ;  /* 0x000000200c0c7890 */ /* 0x000fc6000fffe0ff */
[----:B----4-:R-:W-:-:S04]  /*04f0*/  FFMA R6, R17, UR7, R6 ;  /* 0x0000000711067c23 */ /* 0x010fc80008000006 */
[----:B---3--:R-:W-:-:S04]  /*0500*/  FFMA R6, R19, UR8, R6 ;  /* 0x0000000813067c23 */ /* 0x008fc80008000006 */
[----:B-----5:R-:W-:-:S04]  /*0510*/  FFMA R6, R21, UR9, R6 ;  /* 0x0000000915067c23 */ /* 0x020fc80008000006 */
[----:B0-----:R-:W-:-:S04]  /*0520*/  FFMA R6, R23, UR4, R6 ;  /* 0x0000000417067c23 */ /* 0x001fc80008000006 */
[----:B------:R-:W-:Y:S01]  /*0530*/  FFMA R11, R25, UR5, R6 ;  /* 0x00000005190b7c23 */ /* 0x000fe20008000006 */
[----:B------:R-:W-:Y:S06]  /*0540*/  @P2 BRA `(.L_x_4) ;  /* 0xfffffffc009c2947 */ /* 0x000fec000383ffff */
.L_x_3:
[----:B------:R-:W-:Y:S05]  /*0550*/  @!P1 BRA `(.L_x_2) ;  /* 0x0000000000989947 */ /* 0x000fea0003800000 */
[----:B------:R-:W-:Y:S02]  /*0560*/  ISETP.GE.U32.AND P1, PT, R8, 0x4, PT ;  /* 0x000000040800780c */ /* 0x000fe40003f26070 */
[----:B------:R-:W-:-:S04]  /*0570*/  LOP3.LUT R10, R3, 0x3, RZ, 0xc0, !PT ;  /* 0x00000003030a7812 */ /* 0x000fc800078ec0ff */
[----:B------:R-:W-:-:S07]  /*0580*/  ISETP.NE.AND P2, PT, R10, RZ, PT ;  /* 0x000000ff0a00720c */ /* 0x000fce0003f45270 */
[----:B------:R-:W-:Y:S06]  /*0590*/  @!P1 BRA `(.L_x_5) ;  /* 0x0000000000389947 */ /* 0x000fec0003800000 */
[C---:B-1----:R-:W-:Y:S02]  /*05a0*/  IMAD.IADD R2, R9.reuse, 0x1, R0 ;  /* 0x0000000109027824 */ /* 0x042fe400078e0200 */
[C---:B------:R-:W-:Y:S01]  /*05b0*/  IMAD.SHL.U32 R6, R9.reuse, 0x4, RZ ;  /* 0x0000000409067824 */ /* 0x040fe200078e00ff */
[----:B------:R-:W-:Y:S02]  /*05c0*/  IADD3 R9, PT, PT, R9, 0x4, RZ ;  /* 0x0000000409097810 */ /* 0x000fe40007ffe0ff */
[----:B------:R-:W-:Y:S01]  /*05d0*/  LEA R2, R2, R7, 0x2 ;  /* 0x0000000702027211 */ /* 0x000fe200078e10ff */
[----:B------:R-:W0:Y:S04]  /*05e0*/  LDC.64 R14, c[0x3][R6] ;  /* 0x00c00000060e7b82 */ /* 0x000e280000000a00 */
[----:B------:R-:W0:Y:S04]  /*05f0*/  LDS R4, [R2] ;  /* 0x0000000002047984 */ /* 0x000e280000000800 */
[----:B------:R-:W1:Y:S01]  /*0600*/  LDS R17, [R2+0x4] ;  /* 0x0000040002117984 */ /* 0x000e620000000800 */
[----:B------:R-:W2:Y:S03]  /*0610*/  LDC.64 R12, c[0x3][R6+0x8] ;  /* 0x00c00200060c7b82 */ /* 0x000ea60000000a00 */
[----:B------:R-:W2:Y:S04]  /*0620*/  LDS R8, [R2+0x8] ;  /* 0x0000080002087984 */ /* 0x000ea80000000800 */
[----:B------:R-:W3:Y:S01]  /*0630*/  LDS R19, [R2+0xc] ;  /* 0x00000c0002137984 */ /* 0x000ee20000000800 */
[----:B0-----:R-:W-:-:S04]  /*0640*/  FFMA R4, R4, R14, R11 ;  /* 0x0000000e04047223 */ /* 0x001fc8000000000b */
[----:B-1----:R-:W-:-:S04]  /*0650*/  FFMA R15, R17, R15, R4 ;  /* 0x0000000f110f7223 */ /* 0x002fc80000000004 */
[----:B--2---:R-:W-:-:S04]  /*0660*/  FFMA R8, R8, R12, R15 ;  /* 0x0000000c08087223 */ /* 0x004fc8000000000f */
[----:B---3--:R-:W-:-:S07]  /*0670*/  FFMA R11, R19, R13, R8 ;  /* 0x0000000d130b7223 */ /* 0x008fce0000000008 */
.L_x_5:
[----:B------:R-:W-:Y:S05]  /*0680*/  @!P2 BRA `(.L_x_2) ;  /* 0x00000000004ca947 */ /* 0x000fea0003800000 */
[----:B------:R-:W-:Y:S02]  /*0690*/  ISETP.NE.AND P1, PT, R10, 0x1, PT ;  /* 0x000000010a00780c */ /* 0x000fe40003f25270 */
[----:B------:R-:W-:-:S04]  /*06a0*/  LOP3.LUT R3, R3, 0x1, RZ, 0xc0, !PT ;  /* 0x0000000103037812 */ /* 0x000fc800078ec0ff */
[----:B------:R-:W-:-:S07]  /*06b0*/  ISETP.NE.U32.AND P2, PT, R3, 0x1, PT ;  /* 0x000000010300780c */ /* 0x000fce0003f45070 */
        /* <DEDUP_REMOVED lines=8> */
[----:B0-----:R-:W-:-:S04]  /*0740*/  FFMA R4, R4, R12, R11 ;  /* 0x0000000c04047223 */ /* 0x001fc8000000000b */
[----:B-1----:R-:W-:-:S07]  /*0750*/  FFMA R11, R15, R13, R4 ;  /* 0x0000000d0f0b7223 */ /* 0x002fce0000000004 */
.L_x_6:
[----:B------:R-:W-:Y:S01]  /*0760*/  @!P2 IMAD.IADD R0, R0, 0x1, R9 ;  /* 0x000000010000a824 */ /* 0x000fe200078e0209 */
[----:B------:R-:W-:-:S04]  /*0770*/  @!P2 SHF.L.U32 R9, R9, 0x2, RZ ;  /* 0x000000020909a819 */ /* 0x000fc800000006ff */
[----:B------:R-:W-:Y:S02]  /*0780*/  @!P2 LEA R0, R0, R7, 0x2 ;  /* 0x000000070000a211 */ /* 0x000fe400078e10ff */
[----:B------:R-:W0:Y:S04]  /*0790*/  @!P2 LDC R9, c[0x3][R9] ;  /* 0x00c000000909ab82 */ /* 0x000e280000000800 */
[----:B------:R-:W0:Y:S02]  /*07a0*/  @!P2 LDS R0, [R0] ;  /* 0x000000000000a984 */ /* 0x000e240000000800 */
[----:B0-----:R-:W-:-:S07]  /*07b0*/  @!P2 FFMA R11, R0, R9, R11 ;  /* 0x00000009000ba223 */ /* 0x001fce000000000b */
.L_x_2:
[----:B------:R-:W-:Y:S05]  /*07c0*/  @P0 EXIT ;  /* 0x000000000000094d */ /* 0x000fea0003800000 */
[----:B-1----:R-:W0:Y:S02]  /*07d0*/  LDC.64 R2, c[0x0][0x388] ;  /* 0x0000e200ff027b82 */ /* 0x002e240000000a00 */
[----:B0-----:R-:W-:-:S05]  /*07e0*/  IMAD.WIDE R2, R5, 0x4, R2 ;  /* 0x0000000405027825 */ /* 0x001fca00078e0202 */
[----:B------:R-:W-:Y:S01]  /*07f0*/  STG.E desc[UR10][R2.64], R11 ;  /* 0x0000000b02007986 */ /* 0x000fe2000c10190a */
[----:B------:R-:W-:Y:S05]  /*0800*/  EXIT ;  /* 0x000000000000794d */ /* 0x000fea0003800000 */
.L_x_7:
[----:B------:R-:W-:-:S00]  /*0810*/  BRA `(.L_x_7) ;  /* 0xfffffffc00fc7947 */ /* 0x000fc0000383ffff */
[----:B------:R-:W-:-:S00]  /*0820*/  NOP ;  /* 0x0000000000007918 */ /* 0x000fc00000000000 */
        /* <DEDUP_REMOVED lines=13> */
.L_x_8:


//--------------------- .nv.shared._Z21convolution_1d_kernelPKfPfii --------------------------
	.section	.nv.shared._Z21convolution_1d_kernelPKfPfii,"aw",@nobits
	.sectionflags	@""
	.align	4
.nv.shared._Z21convolution_1d_kernelPKfPfii:
	.zero		2112


//--------------------- .nv.shared.reserved.0     --------------------------
	.section	.nv.shared.reserved.0,"aw",@nobits
	.weak		__nv_reservedSMEM_offset_0_alias
	.size		__nv_reservedSMEM_offset_0_alias, 0, 64
	.other		__nv_reservedSMEM_offset_0_alias,@"STO_CUDA_RESERVED_SHARED STV_DEFAULT"
__nv_reservedSMEM_offset_0_alias:
	.zero		0
	.zero		64


//--------------------- .nv.constant0._Z21convolution_1d_kernelPKfPfii --------------------------
	.section	.nv.constant0._Z21convolution_1d_kernelPKfPfii,"a",@progbits
	.sectionflags	@""
	.align	4
.nv.constant0._Z21convolution_1d_kernelPKfPfii:
	.zero		920


//--------------------- SYMBOLS --------------------------

	.type		.nv.reservedSmem.offset0,@object
	.size		.nv.reservedSmem.offset0,0x4
	.type		.nv.reservedSmem.cap,@object
	.size		.nv.reservedSmem.cap,0x4
